//
// Generated by NVIDIA NVVM Compiler
//
// Compiler Build ID: CL-36424714
// Cuda compilation tools, release 13.0, V13.0.88
// Based on NVVM 20.0.0
//

.version 9.0
.target sm_100
.address_size 64

	// .globl	_Z14wave1Drusanov3PdS_S_ddi

.visible .entry _Z14wave1Drusanov3PdS_S_ddi(
	.param .u64 .ptr .align 1 _Z14wave1Drusanov3PdS_S_ddi_param_0,
	.param .u64 .ptr .align 1 _Z14wave1Drusanov3PdS_S_ddi_param_1,
	.param .u64 .ptr .align 1 _Z14wave1Drusanov3PdS_S_ddi_param_2,
	.param .f64 _Z14wave1Drusanov3PdS_S_ddi_param_3,
	.param .f64 _Z14wave1Drusanov3PdS_S_ddi_param_4,
	.param .u32 _Z14wave1Drusanov3PdS_S_ddi_param_5
)
{
	.reg .pred 	%p<6>;
	.reg .b32 	%r<14>;
	.reg .b64 	%rd<30>;
	.reg .b64 	%fd<33>;

	ld.param.f64 	%fd1, [_Z14wave1Drusanov3PdS_S_ddi_param_3];
	ld.param.u32 	%r2, [_Z14wave1Drusanov3PdS_S_ddi_param_5];
	mov.u32 	%r3, %tid.x;
	mov.u32 	%r4, %ctaid.x;
	mov.u32 	%r5, %ntid.x;
	mad.lo.s32 	%r1, %r4, %r5, %r3;
	setp.ge.s32 	%p1, %r1, %r2;
	@%p1 bra 	$L__BB0_2;
	ld.param.f64 	%fd32, [_Z14wave1Drusanov3PdS_S_ddi_param_4];
	ld.param.u64 	%rd29, [_Z14wave1Drusanov3PdS_S_ddi_param_2];
	ld.param.u64 	%rd28, [_Z14wave1Drusanov3PdS_S_ddi_param_1];
	ld.param.u64 	%rd27, [_Z14wave1Drusanov3PdS_S_ddi_param_0];
	cvta.to.global.u64 	%rd4, %rd29;
	cvta.to.global.u64 	%rd5, %rd28;
	cvta.to.global.u64 	%rd6, %rd27;
	setp.lt.s32 	%p2, %r1, 2;
	selp.b32 	%r6, %r2, 0, %p2;
	setp.gt.s32 	%p3, %r1, 0;
	selp.b32 	%r7, 0, %r2, %p3;
	add.s32 	%r8, %r2, -1;
	setp.lt.s32 	%p4, %r1, %r8;
	selp.b32 	%r9, 0, %r2, %p4;
	sub.s32 	%r10, %r1, %r9;
	add.s32 	%r11, %r10, 1;
	add.s32 	%r12, %r1, 2;
	setp.lt.s32 	%p5, %r12, %r2;
	selp.b32 	%r13, 0, %r2, %p5;
	cvt.s64.s32 	%rd7, %r6;
	cvt.s64.s32 	%rd8, %r1;
	add.s64 	%rd9, %rd8, %rd7;
	shl.b64 	%rd10, %rd9, 3;
	add.s64 	%rd11, %rd4, %rd10;
	ld.global.f64 	%fd3, [%rd11+-16];
	cvt.s64.s32 	%rd12, %r7;
	add.s64 	%rd13, %rd8, %rd12;
	shl.b64 	%rd14, %rd13, 3;
	add.s64 	%rd15, %rd4, %rd14;
	ld.global.f64 	%fd4, [%rd15+-8];
	mul.wide.s32 	%rd16, %r1, 8;
	add.s64 	%rd17, %rd4, %rd16;
	ld.global.f64 	%fd5, [%rd17];
	mul.wide.s32 	%rd18, %r11, 8;
	add.s64 	%rd19, %rd4, %rd18;
	ld.global.f64 	%fd6, [%rd19];
	cvt.s64.s32 	%rd20, %r13;
	sub.s64 	%rd21, %rd8, %rd20;
	shl.b64 	%rd22, %rd21, 3;
	add.s64 	%rd23, %rd4, %rd22;
	ld.global.f64 	%fd7, [%rd23+16];
	div.rn.f64 	%fd8, %fd1, 0d4038000000000000;
	add.f64 	%fd9, %fd7, %fd7;
	mul.f64 	%fd10, %fd6, 0d401C000000000000;
	sub.f64 	%fd11, %fd10, %fd9;
	mul.f64 	%fd12, %fd4, 0d401C000000000000;
	sub.f64 	%fd13, %fd11, %fd12;
	fma.rn.f64 	%fd14, %fd3, 0d4000000000000000, %fd13;
	mul.f64 	%fd15, %fd8, %fd14;
	sub.f64 	%fd16, %fd5, %fd15;
	mul.f64 	%fd17, %fd1, 0dC008000000000000;
	mul.f64 	%fd18, %fd17, 0d3FC0000000000000;
	add.s64 	%rd24, %rd5, %rd18;
	ld.global.f64 	%fd19, [%rd24];
	add.s64 	%rd25, %rd5, %rd14;
	ld.global.f64 	%fd20, [%rd25+-8];
	sub.f64 	%fd21, %fd19, %fd20;
	fma.rn.f64 	%fd22, %fd18, %fd21, %fd16;
	div.rn.f64 	%fd23, %fd32, 0d4038000000000000;
	mul.f64 	%fd24, %fd6, 0d4010000000000000;
	sub.f64 	%fd25, %fd7, %fd24;
	fma.rn.f64 	%fd26, %fd5, 0d4018000000000000, %fd25;
	mul.f64 	%fd27, %fd4, 0d4010000000000000;
	sub.f64 	%fd28, %fd26, %fd27;
	add.f64 	%fd29, %fd3, %fd28;
	mul.f64 	%fd30, %fd23, %fd29;
	sub.f64 	%fd31, %fd22, %fd30;
	add.s64 	%rd26, %rd6, %rd16;
	st.global.f64 	[%rd26], %fd31;
$L__BB0_2:
	ret;

}


// ===== COMPILED SASS (sm_100) =====

	.target	sm_100

	.elftype	@"ET_EXEC"


//--------------------- .note.nv.tkinfo           --------------------------
	.section	.note.nv.tkinfo,"",@"SHT_NOTE"
	.sectionflags	@"SHF_NOTE_NV_TKINFO"
	.tkinfo
        /*0018*/ 	.word	0x00000002
        /*0030*/ 	.string	""
        /*0030*/ 	.string	"ptxas"
        /*0030*/ 	.string	"Cuda compilation tools, release 13.0, V13.0.88"
        /*0030*/ 	.string	"Build cuda_13.0.r13.0/compiler.36424714_0"
        /*0030*/ 	.string	"-arch sm_100 -m 64 "



//--------------------- .note.nv.cuinfo           --------------------------
	.section	.note.nv.cuinfo,"",@"SHT_NOTE"
	.sectionflags	@"SHF_NOTE_NV_CUINFO"
        /*0018*/ 	.short	0x0002
        /*001a*/ 	.short	0x0064
        /*001c*/ 	.short	0x0082
	.zero		2


//--------------------- .nv.info                  --------------------------
	.section	.nv.info,"",@"SHT_CUDA_INFO"
	.align	4


	//----- nvinfo : EIATTR_REGCOUNT
	.align		4
        /*0000*/ 	.byte	0x04, 0x2f
        /*0002*/ 	.short	(.L_1 - .L_0)
	.align		4
.L_0:
        /*0004*/ 	.word	index@(_Z14wave1Drusanov3PdS_S_ddi)
        /*0008*/ 	.word	0x00000020


	//----- nvinfo : EIATTR_FRAME_SIZE
	.align		4
.L_1:
        /*000c*/ 	.byte	0x04, 0x11
        /*000e*/ 	.short	(.L_3 - .L_2)
	.align		4
.L_2:
        /*0010*/ 	.word	index@($__internal_0_$__cuda_sm20_div_rn_f64_full)
        /*0014*/ 	.word	0x00000000


	//----- nvinfo : EIATTR_FRAME_SIZE
	.align		4
.L_3:
        /*0018*/ 	.byte	0x04, 0x11
        /*001a*/ 	.short	(.L_5 - .L_4)
	.align		4
.L_4:
        /*001c*/ 	.word	index@(_Z14wave1Drusanov3PdS_S_ddi)
        /*0020*/ 	.word	0x00000000


	//----- nvinfo : EIATTR_MIN_STACK_SIZE
	.align		4
.L_5:
        /*0024*/ 	.byte	0x04, 0x12
        /*0026*/ 	.short	(.L_7 - .L_6)
	.align		4
.L_6:
        /*0028*/ 	.word	index@(_Z14wave1Drusanov3PdS_S_ddi)
        /*002c*/ 	.word	0x00000000
.L_7:


//--------------------- .nv.compat                --------------------------
	.section	.nv.compat,"",@"SHT_CUDA_COMPAT_INFO"
	.align	4
        /*0000*/ 	.byte	0x02, 0x09, 0x00, 0x00, 0x02, 0x02, 0x01, 0x00, 0x02, 0x05, 0x05, 0x00, 0x03, 0x07, 0x01, 0x01
        /*0010*/ 	.byte	0x02, 0x03, 0x00, 0x00, 0x02, 0x06, 0x01, 0x00, 0x04, 0x0b, 0x08, 0x00, 0x01, 0x00, 0x00, 0x00
        /*0020*/ 	.byte	0x00, 0x00, 0x00, 0x00


//--------------------- .nv.info._Z14wave1Drusanov3PdS_S_ddi --------------------------
	.section	.nv.info._Z14wave1Drusanov3PdS_S_ddi,"",@"SHT_CUDA_INFO"
	.sectionflags	@""
	.align	4


	//----- nvinfo : EIATTR_CUDA_API_VERSION
	.align		4
        /*0000*/ 	.byte	0x04, 0x37
        /*0002*/ 	.short	(.L_9 - .L_8)
.L_8:
        /*0004*/ 	.word	0x00000082


	//----- nvinfo : EIATTR_KPARAM_INFO
	.align		4
.L_9:
        /*0008*/ 	.byte	0x04, 0x17
        /*000a*/ 	.short	(.L_11 - .L_10)
.L_10:
        /*000c*/ 	.word	0x00000000
        /*0010*/ 	.short	0x0005
        /*0012*/ 	.short	0x0028
        /*0014*/ 	.byte	0x00, 0xf0, 0x11, 0x00


	//----- nvinfo : EIATTR_KPARAM_INFO
	.align		4
.L_11:
        /*0018*/ 	.byte	0x04, 0x17
        /*001a*/ 	.short	(.L_13 - .L_12)
.L_12:
        /*001c*/ 	.word	0x00000000
        /*0020*/ 	.short	0x0004
        /*0022*/ 	.short	0x0020
        /*0024*/ 	.byte	0x00, 0xf0, 0x21, 0x00


	//----- nvinfo : EIATTR_KPARAM_INFO
	.align		4
.L_13:
        /*0028*/ 	.byte	0x04, 0x17
        /*002a*/ 	.short	(.L_15 - .L_14)
.L_14:
        /*002c*/ 	.word	0x00000000
        /*0030*/ 	.short	0x0003
        /*0032*/ 	.short	0x0018
        /*0034*/ 	.byte	0x00, 0xf0, 0x21, 0x00


	//----- nvinfo : EIATTR_KPARAM_INFO
	.align		4
.L_15:
        /*0038*/ 	.byte	0x04, 0x17
        /*003a*/ 	.short	(.L_17 - .L_16)
.L_16:
        /*003c*/ 	.word	0x00000000
        /*0040*/ 	.short	0x0002
        /*0042*/ 	.short	0x0010
        /*0044*/ 	.byte	0x00, 0xf5, 0x21, 0x00


	//----- nvinfo : EIATTR_KPARAM_INFO
	.align		4
.L_17:
        /*0048*/ 	.byte	0x04, 0x17
        /*004a*/ 	.short	(.L_19 - .L_18)
.L_18:
        /*004c*/ 	.word	0x00000000
        /*0050*/ 	.short	0x0001
        /*0052*/ 	.short	0x0008
        /*0054*/ 	.byte	0x00, 0xf5, 0x21, 0x00


	//----- nvinfo : EIATTR_KPARAM_INFO
	.align		4
.L_19:
        /*0058*/ 	.byte	0x04, 0x17
        /*005a*/ 	.short	(.L_21 - .L_20)
.L_20:
        /*005c*/ 	.word	0x00000000
        /*0060*/ 	.short	0x0000
        /*0062*/ 	.short	0x0000
        /*0064*/ 	.byte	0x00, 0xf5, 0x21, 0x00


	//----- nvinfo : EIATTR_SPARSE_MMA_MASK
	.align		4
.L_21:
        /*0068*/ 	.byte	0x03, 0x50
        /*006a*/ 	.short	0x0000


	//----- nvinfo : EIATTR_MAXREG_COUNT
	.align		4
        /*006c*/ 	.byte	0x03, 0x1b
        /*006e*/ 	.short	0x00ff


	//----- nvinfo : EIATTR_MERCURY_ISA_VERSION
	.align		4
        /*0070*/ 	.byte	0x03, 0x5f
        /*0072*/ 	.short	0x0101


	//----- nvinfo : EIATTR_VRC_CTA_INIT_COUNT
	.align		4
        /*0074*/ 	.byte	0x02, 0x4a
	.zero		1
	.zero		1


	//----- nvinfo : EIATTR_EXIT_INSTR_OFFSETS
	.align		4
        /*0078*/ 	.byte	0x04, 0x1c
        /*007a*/ 	.short	(.L_23 - .L_22)


	//   ....[0]....
.L_22:
        /*007c*/ 	.word	0x00000070


	//   ....[1]....
        /*0080*/ 	.word	0x00000760


	//----- nvinfo : EIATTR_CRS_STACK_SIZE
	.align		4
.L_23:
        /*0084*/ 	.byte	0x04, 0x1e
        /*0086*/ 	.short	(.L_25 - .L_24)
.L_24:
        /*0088*/ 	.word	0x00000000


	//----- nvinfo : EIATTR_CBANK_PARAM_SIZE
	.align		4
.L_25:
        /*008c*/ 	.byte	0x03, 0x19
        /*008e*/ 	.short	0x002c


	//----- nvinfo : EIATTR_PARAM_CBANK
	.align		4
        /*0090*/ 	.byte	0x04, 0x0a
        /*0092*/ 	.short	(.L_27 - .L_26)
	.align		4
.L_26:
        /*0094*/ 	.word	index@(.nv.constant0._Z14wave1Drusanov3PdS_S_ddi)
        /*0098*/ 	.short	0x0380
        /*009a*/ 	.short	0x002c


	//----- nvinfo : EIATTR_SW_WAR
	.align		4
.L_27:
        /*009c*/ 	.byte	0x04, 0x36
        /*009e*/ 	.short	(.L_29 - .L_28)
.L_28:
        /*00a0*/ 	.word	0x00000008
.L_29:


//--------------------- .nv.callgraph             --------------------------
	.section	.nv.callgraph,"",@"SHT_CUDA_CALLGRAPH"
	.align	4
	.sectionentsize	8
	.align		4
        /*0000*/ 	.word	0x00000000
	.align		4
        /*0004*/ 	.word	0xffffffff
	.align		4
        /*0008*/ 	.word	0x00000000
	.align		4
        /*000c*/ 	.word	0xfffffffe
	.align		4
        /*0010*/ 	.word	0x00000000
	.align		4
        /*0014*/ 	.word	0xfffffffd
	.align		4
        /*0018*/ 	.word	0x00000000
	.align		4
        /*001c*/ 	.word	0xfffffffc


//--------------------- .text._Z14wave1Drusanov3PdS_S_ddi --------------------------
	.section	.text._Z14wave1Drusanov3PdS_S_ddi,"ax",@progbits
	.align	128
        .global         _Z14wave1Drusanov3PdS_S_ddi
        .type           _Z14wave1Drusanov3PdS_S_ddi,@function
        .size           _Z14wave1Drusanov3PdS_S_ddi,(.L_x_8 - _Z14wave1Drusanov3PdS_S_ddi)
        .other          _Z14wave1Drusanov3PdS_S_ddi,@"STO_CUDA_ENTRY STV_DEFAULT"
_Z14wave1Drusanov3PdS_S_ddi:
.text._Z14wave1Drusanov3PdS_S_ddi:
[----:B------:R-:W-:Y:S01]  /*0000*/  LDC R1, c[0x0][0x37c] ;  /* 0x0000df00ff017b82 */ /* 0x000fe20000000800 */
[----:B------:R-:W0:Y:S07]  /*0010*/  S2R R2, SR_TID.X ;  /* 0x0000000000027919 */ /* 0x000e2e0000002100 */
[----:B------:R-:W0:Y:S08]  /*0020*/  S2UR UR4, SR_CTAID.X ;  /* 0x00000000000479c3 */ /* 0x000e300000002500 */
[----:B------:R-:W0:Y:S08]  /*0030*/  LDC R3, c[0x0][0x360] ;  /* 0x0000d800ff037b82 */ /* 0x000e300000000800 */
[----:B------:R-:W1:Y:S01]  /*0040*/  LDC R15, c[0x0][0x3a8] ;  /* 0x0000ea00ff0f7b82 */ /* 0x000e620000000800 */
[----:B0-----:R-:W-:-:S05]  /*0050*/  IMAD R2, R3, UR4, R2 ;  /* 0x0000000403027c24 */ /* 0x001fca000f8e0202 */
[----:B-1----:R-:W-:-:S13]  /*0060*/  ISETP.GE.AND P0, PT, R2, R15, PT ;  /* 0x0000000f0200720c */ /* 0x002fda0003f06270 */
[----:B------:R-:W-:Y:S05]  /*0070*/  @P0 EXIT ;  /* 0x000000000000094d */ /* 0x000fea0003800000 */
[C---:B------:R-:W-:Y:S01]  /*0080*/  ISETP.GT.AND P1, PT, R2.reuse, RZ, PT ;  /* 0x000000ff0200720c */ /* 0x040fe20003f24270 */
[C---:B------:R-:W-:Y:S01]  /*0090*/  VIADD R3, R15.reuse, 0xffffffff ;  /* 0xffffffff0f037836 */ /* 0x040fe20000000000 */
[----:B------:R-:W0:Y:S01]  /*00a0*/  LDC.64 R6, c[0x0][0x390] ;  /* 0x0000e400ff067b82 */ /* 0x000e220000000a00 */
[C---:B------:R-:W-:Y:S01]  /*00b0*/  VIADD R0, R2.reuse, 0x2 ;  /* 0x0000000202007836 */ /* 0x040fe20000000000 */
[----:B------:R-:W1:Y:S01]  /*00c0*/  LDCU.64 UR4, c[0x0][0x390] ;  /* 0x00007200ff0477ac */ /* 0x000e620008000a00 */
[C---:B------:R-:W-:Y:S02]  /*00d0*/  ISETP.GE.AND P2, PT, R2.reuse, 0x2, PT ;  /* 0x000000020200780c */ /* 0x040fe40003f46270 */
[----:B------:R-:W-:Y:S01]  /*00e0*/  SEL R5, R15, RZ, !P1 ;  /* 0x000000ff0f057207 */ /* 0x000fe20004800000 */
[----:B------:R-:W2:Y:S01]  /*00f0*/  LDCU.64 UR16, c[0x0][0x358] ;  /* 0x00006b00ff1077ac */ /* 0x000ea20008000a00 */
[----:B------:R-:W-:Y:S02]  /*0100*/  ISETP.GE.AND P0, PT, R2, R3, PT ;  /* 0x000000030200720c */ /* 0x000fe40003f06270 */
[----:B------:R-:W-:-:S02]  /*0110*/  ISETP.GE.AND P3, PT, R0, R15, PT ;  /* 0x0000000f0000720c */ /* 0x000fc40003f66270 */
[C---:B------:R-:W-:Y:S02]  /*0120*/  SEL R3, R15.reuse, RZ, !P2 ;  /* 0x000000ff0f037207 */ /* 0x040fe40005000000 */
[----:B------:R-:W-:Y:S02]  /*0130*/  SHF.R.S32.HI R0, RZ, 0x1f, R2 ;  /* 0x0000001fff007819 */ /* 0x000fe40000011402 */
[C---:B------:R-:W-:Y:S02]  /*0140*/  IADD3 R4, P2, PT, R2.reuse, R5, RZ ;  /* 0x0000000502047210 */ /* 0x040fe40007f5e0ff */
[----:B------:R-:W-:Y:S02]  /*0150*/  SEL R9, R15, RZ, P3 ;  /* 0x000000ff0f097207 */ /* 0x000fe40001800000 */
[----:B------:R-:W-:Y:S02]  /*0160*/  LEA.HI.X.SX32 R5, R5, R0, 0x1, P2 ;  /* 0x0000000005057211 */ /* 0x000fe400010f0eff */
[----:B------:R-:W-:-:S02]  /*0170*/  IADD3 R8, P1, PT, R2, R3, RZ ;  /* 0x0000000302087210 */ /* 0x000fc40007f3e0ff */
[----:B------:R-:W-:Y:S01]  /*0180*/  SHF.R.S32.HI R11, RZ, 0x1f, R9 ;  /* 0x0000001fff0b7819 */ /* 0x000fe20000011409 */
[----:B------:R-:W3:Y:S01]  /*0190*/  MUFU.RCP64H R21, 24 ;  /* 0x4038000000157908 */ /* 0x000ee20000001800 */
[----:B------:R-:W-:Y:S01]  /*01a0*/  IADD3 R13, P3, PT, R2, -R9, RZ ;  /* 0x80000009020d7210 */ /* 0x000fe20007f7e0ff */
[----:B------:R-:W-:Y:S01]  /*01b0*/  IMAD.MOV.U32 R16, RZ, RZ, 0x0 ;  /* 0x00000000ff107424 */ /* 0x000fe200078e00ff */
[C---:B------:R-:W-:Y:S01]  /*01c0*/  SHF.L.U64.HI R5, R4.reuse, 0x3, R5 ;  /* 0x0000000304057819 */ /* 0x040fe20000010205 */
[----:B------:R-:W-:Y:S01]  /*01d0*/  IMAD.SHL.U32 R4, R4, 0x8, RZ ;  /* 0x0000000804047824 */ /* 0x000fe200078e00ff */
[----:B------:R-:W-:Y:S01]  /*01e0*/  SEL R9, R15, RZ, P0 ;  /* 0x000000ff0f097207 */ /* 0x000fe20000000000 */
[----:B------:R-:W-:Y:S01]  /*01f0*/  IMAD.MOV.U32 R17, RZ, RZ, 0x40380000 ;  /* 0x40380000ff117424 */ /* 0x000fe200078e00ff */
[----:B------:R-:W-:Y:S01]  /*0200*/  LEA.HI.X.SX32 R3, R3, R0, 0x1, P1 ;  /* 0x0000000003037211 */ /* 0x000fe200008f0eff */
[----:B------:R-:W-:Y:S01]  /*0210*/  IMAD.X R0, R0, 0x1, ~R11, P3 ;  /* 0x0000000100007824 */ /* 0x000fe200018e0e0b */
[----:B------:R-:W-:Y:S01]  /*0220*/  IADD3 R24, PT, PT, R2, 0x1, -R9 ;  /* 0x0000000102187810 */ /* 0x000fe20007ffe809 */
[----:B------:R-:W-:Y:S01]  /*0230*/  IMAD.MOV.U32 R20, RZ, RZ, 0x1 ;  /* 0x00000001ff147424 */ /* 0x000fe200078e00ff */
[----:B-1----:R-:W-:Y:S01]  /*0240*/  LEA R10, P0, R8, UR4, 0x3 ;  /* 0x00000004080a7c11 */ /* 0x002fe2000f8018ff */
[----:B0-----:R-:W-:Y:S01]  /*0250*/  IMAD.WIDE R18, R2, 0x8, R6 ;  /* 0x0000000802127825 */ /* 0x001fe200078e0206 */
[----:B------:R-:W-:-:S02]  /*0260*/  LEA R14, P2, R13, UR4, 0x3 ;  /* 0x000000040d0e7c11 */ /* 0x000fc4000f8418ff */
[----:B------:R-:W-:Y:S02]  /*0270*/  IADD3 R12, P1, PT, R4, UR4, RZ ;  /* 0x00000004040c7c10 */ /* 0x000fe4000ff3e0ff */
[----:B------:R-:W-:Y:S01]  /*0280*/  LEA.HI.X R11, R8, UR5, R3, 0x3, P0 ;  /* 0x00000005080b7c11 */ /* 0x000fe200080f1c03 */
[----:B------:R-:W-:Y:S01]  /*0290*/  IMAD.WIDE R8, R24, 0x8, R6 ;  /* 0x0000000818087825 */ /* 0x000fe200078e0206 */
[----:B------:R-:W-:Y:S01]  /*02a0*/  LEA.HI.X R15, R13, UR5, R0, 0x3, P2 ;  /* 0x000000050d0f7c11 */ /* 0x000fe200090f1c00 */
[----:B---3--:R-:W-:Y:S01]  /*02b0*/  DFMA R22, R20, -R16, 1 ;  /* 0x3ff000001416742b */ /* 0x008fe20000000810 */
[----:B------:R-:W-:Y:S01]  /*02c0*/  IADD3.X R13, PT, PT, R5, UR5, RZ, P1, !PT ;  /* 0x00000005050d7c10 */ /* 0x000fe20008ffe4ff */
[----:B--2---:R0:W5:Y:S01]  /*02d0*/  LDG.E.64 R6, desc[UR16][R18.64] ;  /* 0x0000001012067981 */ /* 0x004162000c1e1b00 */
[----:B------:R-:W1:Y:S03]  /*02e0*/  LDC R3, c[0x0][0x39c] ;  /* 0x0000e700ff037b82 */ /* 0x000e660000000800 */
[----:B------:R-:W5:Y:S04]  /*02f0*/  LDG.E.64 R8, desc[UR16][R8.64] ;  /* 0x0000001008087981 */ /* 0x000f68000c1e1b00 */
[----:B------:R-:W5:Y:S04]  /*0300*/  LDG.E.64 R10, desc[UR16][R10.64+-0x10] ;  /* 0xfffff0100a0a7981 */ /* 0x000f68000c1e1b00 */
[----:B------:R-:W5:Y:S01]  /*0310*/  LDG.E.64 R14, desc[UR16][R14.64+0x10] ;  /* 0x000010100e0e7981 */ /* 0x000f62000c1e1b00 */
[----:B------:R-:W-:Y:S01]  /*0320*/  DFMA R22, R22, R22, R22 ;  /* 0x000000161616722b */ /* 0x000fe20000000016 */
[----:B0-----:R-:W0:Y:S02]  /*0330*/  LDC.64 R18, c[0x0][0x398] ;  /* 0x0000e600ff127b82 */ /* 0x001e240000000a00 */
[----:B------:R-:W5:Y:S05]  /*0340*/  LDG.E.64 R12, desc[UR16][R12.64+-0x8] ;  /* 0xfffff8100c0c7981 */ /* 0x000f6a000c1e1b00 */
[----:B------:R-:W-:-:S08]  /*0350*/  DFMA R22, R20, R22, R20 ;  /* 0x000000161416722b */ /* 0x000fd00000000014 */
[----:B------:R-:W-:-:S08]  /*0360*/  DFMA R16, R22, -R16, 1 ;  /* 0x3ff000001610742b */ /* 0x000fd00000000810 */
[----:B------:R-:W-:-:S08]  /*0370*/  DFMA R16, R22, R16, R22 ;  /* 0x000000101610722b */ /* 0x000fd00000000016 */
[----:B0-----:R-:W-:-:S08]  /*0380*/  DMUL R20, R16, R18 ;  /* 0x0000001210147228 */ /* 0x001fd00000000000 */
[----:B------:R-:W-:-:S08]  /*0390*/  DFMA R18, R20, -24, R18 ;  /* 0xc03800001412782b */ /* 0x000fd00000000012 */
[----:B------:R-:W-:Y:S01]  /*03a0*/  DFMA R16, R16, R18, R20 ;  /* 0x000000121010722b */ /* 0x000fe20000000014 */
[----:B-1----:R-:W-:-:S09]  /*03b0*/  FSETP.GEU.AND P1, PT, |R3|, 6.5827683646048100446e-37, PT ;  /* 0x036000000300780b */ /* 0x002fd20003f2e200 */
[----:B------:R-:W-:-:S05]  /*03c0*/  FFMA R0, RZ, 2.875, R17 ;  /* 0x40380000ff007823 */ /* 0x000fca0000000011 */
[----:B------:R-:W-:Y:S01]  /*03d0*/  FSETP.GT.AND P0, PT, |R0|, 1.469367938527859385e-39, PT ;  /* 0x001000000000780b */ /* 0x000fe20003f04200 */
[----:B------:R-:W-:Y:S01]  /*03e0*/  UMOV UR6, URZ ;  /* 0x000000ff00067c82 */ /* 0x000fe20008000000 */
[----:B------:R-:W-:-:S11]  /*03f0*/  UMOV UR7, 0x40380000 ;  /* 0x4038000000077882 */ /* 0x000fd60000000000 */
[----:B------:R-:W-:Y:S05]  /*0400*/  @P0 BRA P1, `(.L_x_0) ;  /* 0x0000000000140947 */ /* 0x000fea0000800000 */
[----:B------:R-:W-:Y:S01]  /*0410*/  MOV R0, 0x440 ;  /* 0x0000044000007802 */ /* 0x000fe20000000f00 */
[----:B------:R-:W0:Y:S06]  /*0420*/  LDCU.64 UR10, c[0x0][0x398] ;  /* 0x00007300ff0a77ac */ /* 0x000e2c0008000a00 */
[----:B0----5:R-:W-:Y:S05]  /*0430*/  CALL.REL.NOINC `($__internal_0_$__cuda_sm20_div_rn_f64_full) ;  /* 0x0000000000cc7944 */ /* 0x021fea0003c00000 */
[----:B------:R-:W-:Y:S02]  /*0440*/  IMAD.U32 R16, RZ, RZ, UR4 ;  /* 0x00000004ff107e24 */ /* 0x000fe4000f8e00ff */
[----:B------:R-:W-:-:S07]  /*0450*/  IMAD.U32 R17, RZ, RZ, UR5 ;  /* 0x00000005ff117e24 */ /* 0x000fce000f8e00ff */
.L_x_0:
[----:B------:R-:W0:Y:S01]  /*0460*/  LDC.64 R18, c[0x0][0x388] ;  /* 0x0000e200ff127b82 */ /* 0x000e220000000a00 */
[----:B------:R-:W1:Y:S01]  /*0470*/  LDCU.64 UR4, c[0x0][0x388] ;  /* 0x00007100ff0477ac */ /* 0x000e620008000a00 */
[----:B------:R-:W2:Y:S01]  /*0480*/  MUFU.RCP64H R25, 24 ;  /* 0x4038000000197908 */ /* 0x000ea20000001800 */
[----:B------:R-:W-:Y:S02]  /*0490*/  IMAD.MOV.U32 R22, RZ, RZ, 0x0 ;  /* 0x00000000ff167424 */ /* 0x000fe400078e00ff */
[----:B------:R-:W-:Y:S01]  /*04a0*/  IMAD.MOV.U32 R23, RZ, RZ, 0x40380000 ;  /* 0x40380000ff177424 */ /* 0x000fe200078e00ff */
[----:B-----5:R-:W-:Y:S02]  /*04b0*/  DADD R26, R14, R14 ;  /* 0x000000000e1a7229 */ /* 0x020fe4000000000e */
[----:B------:R-:W3:Y:S01]  /*04c0*/  LDC R0, c[0x0][0x3a4] ;  /* 0x0000e900ff007b82 */ /* 0x000ee20000000800 */
[----:B-1----:R-:W-:-:S04]  /*04d0*/  IADD3 R4, P0, PT, R4, UR4, RZ ;  /* 0x0000000404047c10 */ /* 0x002fc8000ff1e0ff */
[----:B------:R-:W-:Y:S01]  /*04e0*/  IADD3.X R5, PT, PT, R5, UR5, RZ, P0, !PT ;  /* 0x0000000505057c10 */ /* 0x000fe200087fe4ff */
[----:B0-----:R-:W-:-:S05]  /*04f0*/  IMAD.WIDE R18, R24, 0x8, R18 ;  /* 0x0000000818127825 */ /* 0x001fca00078e0212 */
[----:B------:R-:W4:Y:S04]  /*0500*/  LDG.E.64 R4, desc[UR16][R4.64+-0x8] ;  /* 0xfffff81004047981 */ /* 0x000f28000c1e1b00 */
[----:B------:R-:W4:Y:S01]  /*0510*/  LDG.E.64 R18, desc[UR16][R18.64] ;  /* 0x0000001012127981 */ /* 0x000f22000c1e1b00 */
[----:B------:R-:W-:-:S06]  /*0520*/  IMAD.MOV.U32 R24, RZ, RZ, 0x1 ;  /* 0x00000001ff187424 */ /* 0x000fcc00078e00ff */
[----:B--2---:R-:W-:-:S08]  /*0530*/  DFMA R20, R24, -R22, 1 ;  /* 0x3ff000001814742b */ /* 0x004fd00000000816 */
[----:B------:R-:W-:Y:S02]  /*0540*/  DFMA R20, R20, R20, R20 ;  /* 0x000000141414722b */ /* 0x000fe40000000014 */
[----:B------:R-:W-:-:S06]  /*0550*/  DFMA R26, R8, 7, -R26 ;  /* 0x401c0000081a782b */ /* 0x000fcc000000081a */
[----:B------:R-:W-:Y:S02]  /*0560*/  DFMA R24, R24, R20, R24 ;  /* 0x000000141818722b */ /* 0x000fe40000000018 */
[----:B------:R-:W0:Y:S01]  /*0570*/  LDC.64 R20, c[0x0][0x3a0] ;  /* 0x0000e800ff147b82 */ /* 0x000e220000000a00 */
[----:B------:R-:W-:-:S05]  /*0580*/  DFMA R26, R12, -7, R26 ;  /* 0xc01c00000c1a782b */ /* 0x000fca000000001a */
[----:B------:R-:W-:-:S03]  /*0590*/  DFMA R28, R24, -R22, 1 ;  /* 0x3ff00000181c742b */ /* 0x000fc60000000816 */
[----:B------:R-:W-:Y:S02]  /*05a0*/  DFMA R22, R10, 2, R26 ;  /* 0x400000000a16782b */ /* 0x000fe4000000001a */
[----:B------:R-:W1:Y:S03]  /*05b0*/  LDC.64 R26, c[0x0][0x398] ;  /* 0x0000e600ff1a7b82 */ /* 0x000e660000000a00 */
[----:B------:R-:W-:-:S03]  /*05c0*/  DFMA R24, R24, R28, R24 ;  /* 0x0000001c1818722b */ /* 0x000fc60000000018 */
[----:B------:R-:W-:-:S05]  /*05d0*/  DFMA R22, R22, -R16, R6 ;  /* 0x800000101616722b */ /* 0x000fca0000000006 */
[----:B0-----:R-:W-:-:S08]  /*05e0*/  DMUL R16, R24, R20 ;  /* 0x0000001418107228 */ /* 0x001fd00000000000 */
[----:B------:R-:W-:-:S08]  /*05f0*/  DFMA R20, R16, -24, R20 ;  /* 0xc03800001014782b */ /* 0x000fd00000000014 */
[----:B------:R-:W-:Y:S02]  /*0600*/  DFMA R16, R24, R20, R16 ;  /* 0x000000141810722b */ /* 0x000fe40000000010 */
[----:B-1----:R-:W-:Y:S01]  /*0610*/  DMUL R26, R26, -3 ;  /* 0xc00800001a1a7828 */ /* 0x002fe20000000000 */
[----:B---3--:R-:W-:-:S07]  /*0620*/  FSETP.GEU.AND P1, PT, |R0|, 6.5827683646048100446e-37, PT ;  /* 0x036000000000780b */ /* 0x008fce0003f2e200 */
[----:B------:R-:W-:-:S05]  /*0630*/  FFMA R3, RZ, 2.875, R17 ;  /* 0x40380000ff037823 */ /* 0x000fca0000000011 */
[----:B------:R-:W-:Y:S01]  /*0640*/  FSETP.GT.AND P0, PT, |R3|, 1.469367938527859385e-39, PT ;  /* 0x001000000300780b */ /* 0x000fe20003f04200 */
[----:B----4-:R-:W-:Y:S02]  /*0650*/  DADD R18, R18, -R4 ;  /* 0x0000000012127229 */ /* 0x010fe40000000804 */
[----:B------:R-:W-:-:S08]  /*0660*/  DMUL R4, R26, 0.125 ;  /* 0x3fc000001a047828 */ /* 0x000fd00000000000 */
[----:B------:R-:W-:Y:S02]  /*0670*/  DFMA R4, R4, R18, R22 ;  /* 0x000000120404722b */ /* 0x000fe40000000016 */
[----:B------:R-:W-:Y:S09]  /*0680*/  @P0 BRA P1, `(.L_x_1) ;  /* 0x0000000000140947 */ /* 0x000ff20000800000 */
[----:B------:R-:W-:Y:S01]  /*0690*/  MOV R0, 0x6c0 ;  /* 0x000006c000007802 */ /* 0x000fe20000000f00 */
[----:B------:R-:W0:Y:S06]  /*06a0*/  LDCU.64 UR10, c[0x0][0x3a0] ;  /* 0x00007400ff0a77ac */ /* 0x000e2c0008000a00 */
[----:B0-----:R-:W-:Y:S05]  /*06b0*/  CALL.REL.NOINC `($__internal_0_$__cuda_sm20_div_rn_f64_full) ;  /* 0x00000000002c7944 */ /* 0x001fea0003c00000 */
[----:B------:R-:W-:Y:S02]  /*06c0*/  IMAD.U32 R16, RZ, RZ, UR4 ;  /* 0x00000004ff107e24 */ /* 0x000fe4000f8e00ff */
[----:B------:R-:W-:-:S07]  /*06d0*/  IMAD.U32 R17, RZ, RZ, UR5 ;  /* 0x00000005ff117e24 */ /* 0x000fce000f8e00ff */
.L_x_1:
[----:B------:R-:W-:-:S08]  /*06e0*/  DFMA R8, R8, -4, R14 ;  /* 0xc01000000808782b */ /* 0x000fd0000000000e */
[----:B------:R-:W-:Y:S01]  /*06f0*/  DFMA R8, R6, 6, R8 ;  /* 0x401800000608782b */ /* 0x000fe20000000008 */
[----:B------:R-:W0:Y:S07]  /*0700*/  LDC.64 R6, c[0x0][0x380] ;  /* 0x0000e000ff067b82 */ /* 0x000e2e0000000a00 */
[----:B------:R-:W-:-:S08]  /*0710*/  DFMA R8, R12, -4, R8 ;  /* 0xc01000000c08782b */ /* 0x000fd00000000008 */
[----:B------:R-:W-:-:S08]  /*0720*/  DADD R8, R10, R8 ;  /* 0x000000000a087229 */ /* 0x000fd00000000008 */
[----:B------:R-:W-:Y:S01]  /*0730*/  DFMA R4, R8, -R16, R4 ;  /* 0x800000100804722b */ /* 0x000fe20000000004 */
[----:B0-----:R-:W-:-:S06]  /*0740*/  IMAD.WIDE R2, R2, 0x8, R6 ;  /* 0x0000000802027825 */ /* 0x001fcc00078e0206 */
[----:B------:R-:W-:Y:S01]  /*0750*/  STG.E.64 desc[UR16][R2.64], R4 ;  /* 0x0000000402007986 */ /* 0x000fe2000c101b10 */
[----:B------:R-:W-:Y:S05]  /*0760*/  EXIT ;  /* 0x000000000000794d */ /* 0x000fea0003800000 */
        .weak           $__internal_0_$__cuda_sm20_div_rn_f64_full
        .type           $__internal_0_$__cuda_sm20_div_rn_f64_full,@function
        .size           $__internal_0_$__cuda_sm20_div_rn_f64_full,(.L_x_8 - $__internal_0_$__cuda_sm20_div_rn_f64_full)
$__internal_0_$__cuda_sm20_div_rn_f64_full:
[----:B------:R-:W-:Y:S01]  /*0770*/  IMAD.U32 R3, RZ, RZ, UR7 ;  /* 0x00000007ff037e24 */ /* 0x000fe2000f8e00ff */
[----:B------:R-:W-:Y:S01]  /*0780*/  ULOP3.LUT UR8, UR7, 0x800fffff, URZ, 0xc0, !UPT ;  /* 0x800fffff07087892 */ /* 0x000fe2000f8ec0ff */
[----:B------:R-:W-:Y:S01]  /*0790*/  IMAD.U32 R16, RZ, RZ, UR6 ;  /* 0x00000006ff107e24 */ /* 0x000fe2000f8e00ff */
[----:B------:R-:W-:Y:S02]  /*07a0*/  ULOP3.LUT UR4, UR7, 0x7ff00000, URZ, 0xc0, !UPT ;  /* 0x7ff0000007047892 */ /* 0x000fe4000f8ec0ff */
[----:B------:R-:W-:Y:S01]  /*07b0*/  IMAD.U32 R17, RZ, RZ, UR7 ;  /* 0x00000007ff117e24 */ /* 0x000fe2000f8e00ff */
[----:B------:R-:W-:Y:S01]  /*07c0*/  FSETP.GEU.AND P0, PT, |R3|, 1.469367938527859385e-39, PT ;  /* 0x001000000300780b */ /* 0x000fe20003f0e200 */
[----:B------:R-:W-:Y:S01]  /*07d0*/  ULOP3.LUT UR9, UR8, 0x3ff00000, URZ, 0xfc, !UPT ;  /* 0x3ff0000008097892 */ /* 0x000fe2000f8efcff */
[----:B------:R-:W-:Y:S01]  /*07e0*/  IMAD.MOV.U32 R18, RZ, RZ, 0x1 ;  /* 0x00000001ff127424 */ /* 0x000fe200078e00ff */
[----:B------:R-:W-:Y:S02]  /*07f0*/  ULOP3.LUT UR13, UR11, 0x7ff00000, URZ, 0xc0, !UPT ;  /* 0x7ff000000b0d7892 */ /* 0x000fe4000f8ec0ff */
[----:B------:R-:W-:Y:S01]  /*0800*/  IMAD.U32 R3, RZ, RZ, UR11 ;  /* 0x0000000bff037e24 */ /* 0x000fe2000f8e00ff */
[----:B------:R-:W-:Y:S01]  /*0810*/  UMOV UR8, UR6 ;  /* 0x0000000600087c82 */ /* 0x000fe20008000000 */
[----:B------:R-:W-:Y:S01]  /*0820*/  UMOV UR14, 0x1ca00000 ;  /* 0x1ca00000000e7882 */ /* 0x000fe20000000000 */
[----:B------:R-:W-:-:S04]  /*0830*/  UISETP.GE.U32.AND UP1, UPT, UR13, UR4, UPT ;  /* 0x000000040d00728c */ /* 0x000fc8000bf26070 */
[----:B------:R-:W-:Y:S01]  /*0840*/  USEL UR5, UR14, 0x63400000, !UP1 ;  /* 0x634000000e057887 */ /* 0x000fe2000c800000 */
[----:B------:R-:W-:Y:S01]  /*0850*/  VOTEU.ANY UP0, P0 ;  /* 0x0000000000ff7886 */ /* 0x000fe20000000100 */
[----:B------:R-:W-:Y:S02]  /*0860*/  PLOP3.LUT P0, PT, PT, PT, UP0, 0x80, 0x8 ;  /* 0x000000000008781c */ /* 0x000fe40003f0f008 */
[----:B------:R-:W-:-:S11]  /*0870*/  ULOP3.LUT UR5, UR5, 0x800fffff, UR11, 0xf8, !UPT ;  /* 0x800fffff05057892 */ /* 0x000fd6000f8ef80b */
[----:B------:R-:W-:-:S10]  /*0880*/  @!P0 DMUL R16, R16, 8.98846567431157953865e+307 ;  /* 0x7fe0000010108828 */ /* 0x000fd40000000000 */
[----:B------:R-:W-:Y:S02]  /*0890*/  @!P0 R2UR UR19, R17 ;  /* 0x00000000111382ca */ /* 0x000fe400000e0000 */
[----:B------:R-:W-:Y:S02]  /*08a0*/  @!P0 R2UR UR18, R16 ;  /* 0x00000000101282ca */ /* 0x000fe400000e0000 */
[----:B------:R-:W-:-:S09]  /*08b0*/  FSETP.GEU.AND P0, PT, |R3|, 1.469367938527859385e-39, PT ;  /* 0x001000000300780b */ /* 0x000fd20003f0e200 */
[----:B------:R-:W-:Y:S02]  /*08c0*/  @!UP0 UMOV UR9, UR19 ;  /* 0x0000001300098c82 */ /* 0x000fe40008000000 */
[----:B------:R-:W0:Y:S01]  /*08d0*/  MUFU.RCP64H R19, UR9 ;  /* 0x0000000900137d08 */ /* 0x000e220008001800 */
[----:B------:R-:W-:Y:S01]  /*08e0*/  @!UP0 UMOV UR8, UR18 ;  /* 0x0000001200088c82 */ /* 0x000fe20008000000 */
[----:B------:R-:W-:Y:S02]  /*08f0*/  IMAD.U32 R17, RZ, RZ, UR9 ;  /* 0x00000009ff117e24 */ /* 0x000fe4000f8e00ff */
[----:B------:R-:W-:Y:S02]  /*0900*/  IMAD.U32 R16, RZ, RZ, UR8 ;  /* 0x00000008ff107e24 */ /* 0x000fe4000f8e00ff */
[----:B------:R-:W-:Y:S02]  /*0910*/  IMAD.U32 R22, RZ, RZ, UR8 ;  /* 0x00000008ff167e24 */ /* 0x000fe4000f8e00ff */
[----:B------:R-:W-:-:S02]  /*0920*/  IMAD.U32 R23, RZ, RZ, UR9 ;  /* 0x00000009ff177e24 */ /* 0x000fc4000f8e00ff */
[----:B0-----:R-:W-:-:S08]  /*0930*/  DFMA R16, R18, -R16, 1 ;  /* 0x3ff000001210742b */ /* 0x001fd00000000810 */
[----:B------:R-:W-:-:S08]  /*0940*/  DFMA R16, R16, R16, R16 ;  /* 0x000000101010722b */ /* 0x000fd00000000010 */
[----:B------:R-:W-:Y:S01]  /*0950*/  DFMA R18, R18, R16, R18 ;  /* 0x000000101212722b */ /* 0x000fe20000000012 */
[----:B------:R-:W-:Y:S02]  /*0960*/  IMAD.U32 R17, RZ, RZ, UR11 ;  /* 0x0000000bff117e24 */ /* 0x000fe4000f8e00ff */
[----:B------:R-:W-:Y:S02]  /*0970*/  IMAD.U32 R16, RZ, RZ, UR10 ;  /* 0x0000000aff107e24 */ /* 0x000fe4000f8e00ff */
[----:B------:R-:W-:-:S03]  /*0980*/  IMAD.U32 R17, RZ, RZ, UR5 ;  /* 0x00000005ff117e24 */ /* 0x000fc6000f8e00ff */
[----:B------:R-:W-:-:S08]  /*0990*/  DFMA R22, R18, -R22, 1 ;  /* 0x3ff000001216742b */ /* 0x000fd00000000816 */
[----:B------:R-:W-:Y:S01]  /*09a0*/  DFMA R22, R18, R22, R18 ;  /* 0x000000161216722b */ /* 0x000fe20000000012 */
[----:B------:R-:W-:Y:S10]  /*09b0*/  @P0 BRA `(.L_x_2) ;  /* 0x0000000000340947 */ /* 0x000ff40003800000 */
[----:B------:R-:W-:Y:S01]  /*09c0*/  ULOP3.LUT UR5, UR7, 0x7ff00000, URZ, 0xc0, !UPT ;  /* 0x7ff0000007057892 */ /* 0x000fe2000f8ec0ff */
[----:B------:R-:W-:-:S03]  /*09d0*/  IMAD.MOV.U32 R18, RZ, RZ, RZ ;  /* 0x000000ffff127224 */ /* 0x000fc600078e00ff */
[----:B------:R-:W-:-:S04]  /*09e0*/  UISETP.GE.U32.AND UP1, UPT, UR13, UR5, UPT ;  /* 0x000000050d00728c */ /* 0x000fc8000bf26070 */
[----:B------:R-:W-:-:S04]  /*09f0*/  USEL UR5, UR14, 0x63400000, !UP1 ;  /* 0x634000000e057887 */ /* 0x000fc8000c800000 */
[----:B------:R-:W-:-:S04]  /*0a00*/  ULOP3.LUT UR5, UR5, 0x80000000, UR11, 0xf8, !UPT ;  /* 0x8000000005057892 */ /* 0x000fc8000f8ef80b */
[----:B------:R-:W-:-:S06]  /*0a10*/  ULOP3.LUT UR5, UR5, 0x100000, URZ, 0xfc, !UPT ;  /* 0x0010000005057892 */ /* 0x000fcc000f8efcff */
[----:B------:R-:W-:-:S06]  /*0a20*/  IMAD.U32 R19, RZ, RZ, UR5 ;  /* 0x00000005ff137e24 */ /* 0x000fcc000f8e00ff */
[----:B------:R-:W-:-:S10]  /*0a30*/  DFMA R16, R16, 2, -R18 ;  /* 0x400000001010782b */ /* 0x000fd40000000812 */
[----:B------:R-:W-:Y:S02]  /*0a40*/  R2UR UR20, R16 ;  /* 0x00000000101472ca */ /* 0x000fe400000e0000 */
[----:B------:R-:W-:-:S11]  /*0a50*/  R2UR UR21, R17 ;  /* 0x00000000111572ca */ /* 0x000fd600000e0000 */
[----:B------:R-:W-:Y:S02]  /*0a60*/  IMAD.U32 R16, RZ, RZ, UR20 ;  /* 0x00000014ff107e24 */ /* 0x000fe4000f8e00ff */
[----:B------:R-:W-:Y:S01]  /*0a70*/  IMAD.U32 R17, RZ, RZ, UR21 ;  /* 0x00000015ff117e24 */ /* 0x000fe2000f8e00ff */
[----:B------:R-:W-:-:S12]  /*0a80*/  ULOP3.LUT UR13, UR21, 0x7ff00000, URZ, 0xc0, !UPT ;  /* 0x7ff00000150d7892 */ /* 0x000fd8000f8ec0ff */
.L_x_2:
[----:B------:R-:W-:Y:S01]  /*0a90*/  UMOV UR12, UR4 ;  /* 0x00000004000c7c82 */ /* 0x000fe20008000000 */
[----:B------:R-:W-:Y:S01]  /*0aa0*/  @!UP0 ULOP3.LUT UR12, UR19, 0x7ff00000, URZ, 0xc0, !UPT ;  /* 0x7ff00000130c8892 */ /* 0x000fe2000f8ec0ff */
[----:B------:R-:W-:Y:S01]  /*0ab0*/  DMUL R18, R22, R16 ;  /* 0x0000001016127228 */ /* 0x000fe20000000000 */
[----:B------:R-:W-:Y:S02]  /*0ac0*/  UIADD3 UR4, UPT, UPT, UR13, -0x1, URZ ;  /* 0xffffffff0d047890 */ /* 0x000fe4000fffe0ff */
[----:B------:R-:W-:Y:S02]  /*0ad0*/  UIADD3 UR5, UPT, UPT, UR12, -0x1, URZ ;  /* 0xffffffff0c057890 */ /* 0x000fe4000fffe0ff */
[----:B------:R-:W-:-:S03]  /*0ae0*/  UISETP.GT.U32.AND UP0, UPT, UR4, 0x7feffffe, UPT ;  /* 0x7feffffe0400788c */ /* 0x000fc6000bf04070 */
[----:B------:R-:W-:Y:S01]  /*0af0*/  DFMA R20, R18, -UR8, R16 ;  /* 0x8000000812147c2b */ /* 0x000fe20008000010 */
[----:B------:R-:W-:-:S07]  /*0b00*/  UISETP.GT.U32.OR UP0, UPT, UR5, 0x7feffffe, UP0 ;  /* 0x7feffffe0500788c */ /* 0x000fce0008704470 */
[----:B------:R-:W-:Y:S02]  /*0b10*/  DFMA R18, R22, R20, R18 ;  /* 0x000000141612722b */ /* 0x000fe40000000012 */
[----:B------:R-:W-:Y:S09]  /*0b20*/  BRA.U UP0, `(.L_x_3) ;  /* 0x0000000100947547 */ /* 0x000ff2000b800000 */
[----:B------:R-:W-:Y:S02]  /*0b30*/  ULOP3.LUT UR10, UR11, 0x7ff00000, URZ, 0xc0, !UPT ;  /* 0x7ff000000b0a7892 */ /* 0x000fe4000f8ec0ff */
[----:B------:R-:W-:-:S04]  /*0b40*/  ULOP3.LUT UR4, UR7, 0x7ff00000, URZ, 0xc0, !UPT ;  /* 0x7ff0000007047892 */ /* 0x000fc8000f8ec0ff */
[----:B------:R-:W-:Y:S01]  /*0b50*/  IMAD.U32 R3, RZ, RZ, UR10 ;  /* 0x0000000aff037e24 */ /* 0x000fe2000f8e00ff */
[----:B------:R-:W-:Y:S02]  /*0b60*/  UISETP.GE.U32.AND UP0, UPT, UR10, UR4, UPT ;  /* 0x000000040a00728c */ /* 0x000fe4000bf06070 */
[----:B------:R-:W-:Y:S02]  /*0b70*/  IMAD.U32 R20, RZ, RZ, UR4 ;  /* 0x00000004ff147e24 */ /* 0x000fe4000f8e00ff */
[----:B------:R-:W-:-:S03]  /*0b80*/  USEL UR14, UR14, 0x63400000, !UP0 ;  /* 0x634000000e0e7887 */ /* 0x000fc6000c000000 */
[----:B------:R-:W-:Y:S01]  /*0b90*/  VIADDMNMX R3, R3, -R20, 0xb9600000, !PT ;  /* 0xb960000003037446 */ /* 0x000fe20007800914 */
[----:B------:R-:W-:-:S03]  /*0ba0*/  IMAD.MOV.U32 R20, RZ, RZ, RZ ;  /* 0x000000ffff147224 */ /* 0x000fc600078e00ff */
[----:B------:R-:W-:-:S05]  /*0bb0*/  VIMNMX R3, PT, PT, R3, 0x46a00000, PT ;  /* 0x46a0000003037848 */ /* 0x000fca0003fe0100 */
[----:B------:R-:W-:-:S04]  /*0bc0*/  VIADD R3, R3, -UR14 ;  /* 0x8000000e03037c36 */ /* 0x000fc80008000000 */
[----:B------:R-:W-:-:S06]  /*0bd0*/  VIADD R21, R3, 0x7fe00000 ;  /* 0x7fe0000003157836 */ /* 0x000fcc0000000000 */
[----:B------:R-:W-:-:S10]  /*0be0*/  DMUL R22, R18, R20 ;  /* 0x0000001412167228 */ /* 0x000fd40000000000 */
[----:B------:R-:W-:Y:S02]  /*0bf0*/  R2UR UR5, R23 ;  /* 0x00000000170572ca */ /* 0x000fe400000e0000 */
[----:B------:R-:W-:-:S11]  /*0c00*/  R2UR UR4, R22 ;  /* 0x00000000160472ca */ /* 0x000fd600000e0000 */
[----:B------:R-:W-:-:S05]  /*0c10*/  IMAD.U32 R22, RZ, RZ, UR5 ;  /* 0x00000005ff167e24 */ /* 0x000fca000f8e00ff */
[----:B------:R-:W-:-:S13]  /*0c20*/  FSETP.GTU.AND P0, PT, |R22|, 1.469367938527859385e-39, PT ;  /* 0x001000001600780b */ /* 0x000fda0003f0c200 */
[----:B------:R-:W-:Y:S05]  /*0c30*/  @P0 BRA `(.L_x_4) ;  /* 0x0000000000b40947 */ /* 0x000fea0003800000 */
[----:B------:R-:W-:Y:S01]  /*0c40*/  DFMA R16, R18, -UR8, R16 ;  /* 0x8000000812107c2b */ /* 0x000fe20008000010 */
[----:B------:R-:W-:-:S09]  /*0c50*/  IMAD.MOV.U32 R20, RZ, RZ, RZ ;  /* 0x000000ffff147224 */ /* 0x000fd200078e00ff */
[----:B------:R-:W-:Y:S02]  /*0c60*/  R2UR UR9, R17 ;  /* 0x00000000110972ca */ /* 0x000fe400000e0000 */
[----:B------:R-:W-:-:S11]  /*0c70*/  R2UR UR8, R16 ;  /* 0x00000000100872ca */ /* 0x000fd600000e0000 */
[----:B------:R-:W-:Y:S01]  /*0c80*/  FSETP.NEU.AND P0, PT, RZ, UR9, PT ;  /* 0x00000009ff007c0b */ /* 0x000fe2000bf0d000 */
[----:B------:R-:W-:-:S06]  /*0c90*/  ULOP3.LUT UR8, UR9, 0x80000000, UR7, 0x48, !UPT ;  /* 0x8000000009087892 */ /* 0x000fcc000f8e4807 */
[----:B------:R-:W-:-:S06]  /*0ca0*/  LOP3.LUT R21, R21, UR8, RZ, 0xfc, !PT ;  /* 0x0000000815157c12 */ /* 0x000fcc000f8efcff */
[----:B------:R-:W-:Y:S05]  /*0cb0*/  @!P0 BRA `(.L_x_4) ;  /* 0x0000000000948947 */ /* 0x000fea0003800000 */
[----:B------:R-:W-:Y:S01]  /*0cc0*/  IMAD.MOV R17, RZ, RZ, -R3 ;  /* 0x000000ffff117224 */ /* 0x000fe200078e0a03 */
[----:B------:R-:W-:Y:S01]  /*0cd0*/  IADD3 R3, PT, PT, -R3, -0x43300000, RZ ;  /* 0xbcd0000003037810 */ /* 0x000fe20007ffe1ff */
[----:B------:R-:W-:-:S06]  /*0ce0*/  IMAD.MOV.U32 R16, RZ, RZ, RZ ;  /* 0x000000ffff107224 */ /* 0x000fcc00078e00ff */
[----:B------:R-:W-:Y:S02]  /*0cf0*/  DFMA R16, -R16, UR4, R18 ;  /* 0x0000000410107c2b */ /* 0x000fe40008000112 */
[----:B------:R-:W-:-:S08]  /*0d00*/  DMUL.RP R18, R18, R20 ;  /* 0x0000001412127228 */ /* 0x000fd00000008000 */
[----:B------:R-:W-:Y:S02]  /*0d10*/  FSETP.NEU.AND P0, PT, |R17|, R3, PT ;  /* 0x000000031100720b */ /* 0x000fe40003f0d200 */
[----:B------:R-:W-:Y:S02]  /*0d20*/  LOP3.LUT R3, R19, UR8, RZ, 0x3c, !PT ;  /* 0x0000000813037c12 */ /* 0x000fe4000f8e3cff */
[----:B------:R-:W-:Y:S02]  /*0d30*/  FSEL R18, R18, UR4, !P0 ;  /* 0x0000000412127c08 */ /* 0x000fe4000c000000 */
[----:B------:R-:W-:Y:S02]  /*0d40*/  FSEL R3, R3, UR5, !P0 ;  /* 0x0000000503037c08 */ /* 0x000fe4000c000000 */
[----:B------:R-:W-:Y:S02]  /*0d50*/  R2UR UR4, R18 ;  /* 0x00000000120472ca */ /* 0x000fe400000e0000 */
[----:B------:R-:W-:Y:S01]  /*0d60*/  R2UR UR5, R3 ;  /* 0x00000000030572ca */ /* 0x000fe200000e0000 */
[----:B------:R-:W-:-:S14]  /*0d70*/  BRA `(.L_x_4) ;  /* 0x0000000000647947 */ /* 0x000fdc0003800000 */
.L_x_3:
[----:B------:R-:W-:Y:S02]  /*0d80*/  IMAD.U32 R16, RZ, RZ, UR10 ;  /* 0x0000000aff107e24 */ /* 0x000fe4000f8e00ff */
[----:B------:R-:W-:-:S06]  /*0d90*/  IMAD.U32 R17, RZ, RZ, UR11 ;  /* 0x0000000bff117e24 */ /* 0x000fcc000f8e00ff */
[----:B------:R-:W-:-:S14]  /*0da0*/  DSETP.NAN.AND P0, PT, R16, UR10, PT ;  /* 0x0000000a10007e2a */ /* 0x000fdc000bf08000 */
[----:B------:R-:W-:Y:S05]  /*0db0*/  @P0 BRA `(.L_x_5) ;  /* 0x00000000004c0947 */ /* 0x000fea0003800000 */
[----:B------:R-:W-:Y:S02]  /*0dc0*/  IMAD.U32 R16, RZ, RZ, UR6 ;  /* 0x00000006ff107e24 */ /* 0x000fe4000f8e00ff */
[----:B------:R-:W-:-:S06]  /*0dd0*/  IMAD.U32 R17, RZ, RZ, UR7 ;  /* 0x00000007ff117e24 */ /* 0x000fcc000f8e00ff */
[----:B------:R-:W-:-:S14]  /*0de0*/  DSETP.NAN.AND P0, PT, R16, UR6, PT ;  /* 0x0000000610007e2a */ /* 0x000fdc000bf08000 */
[----:B------:R-:W-:Y:S05]  /*0df0*/  @P0 BRA `(.L_x_6) ;  /* 0x0000000000300947 */ /* 0x000fea0003800000 */
[----:B------:R-:W-:Y:S01]  /*0e00*/  UISETP.NE.AND UP0, UPT, UR13, UR12, UPT ;  /* 0x0000000c0d00728c */ /* 0x000fe2000bf05270 */
[----:B------:R-:W-:Y:S01]  /*0e10*/  UMOV UR4, 0x0 ;  /* 0x0000000000047882 */ /* 0x000fe20000000000 */
[----:B------:R-:W-:-:S07]  /*0e20*/  UMOV UR5, 0xfff80000 ;  /* 0xfff8000000057882 */ /* 0x000fce0000000000 */
[----:B------:R-:W-:Y:S05]  /*0e30*/  BRA.U !UP0, `(.L_x_4) ;  /* 0x0000000108347547 */ /* 0x000fea000b800000 */
[----:B------:R-:W-:Y:S02]  /*0e40*/  UISETP.NE.AND UP0, UPT, UR13, 0x7ff00000, UPT ;  /* 0x7ff000000d00788c */ /* 0x000fe4000bf05270 */
[----:B------:R-:W-:Y:S02]  /*0e50*/  ULOP3.LUT UR5, UR11, 0x80000000, UR7, 0x48, !UPT ;  /* 0x800000000b057892 */ /* 0x000fe4000f8e4807 */
[----:B------:R-:W-:-:S11]  /*0e60*/  UISETP.EQ.OR UP0, UPT, UR12, URZ, !UP0 ;  /* 0x000000ff0c00728c */ /* 0x000fd6000c702670 */
[----:B------:R-:W-:Y:S01]  /*0e70*/  @UP0 ULOP3.LUT UR8, UR5, 0x7ff00000, URZ, 0xfc, !UPT ;  /* 0x7ff0000005080892 */ /* 0x000fe2000f8efcff */
[----:B------:R-:W-:Y:S01]  /*0e80*/  @!UP0 UMOV UR4, URZ ;  /* 0x000000ff00048c82 */ /* 0x000fe20008000000 */
[----:B------:R-:W-:-:S05]  /*0e90*/  @UP0 UMOV UR4, URZ ;  /* 0x000000ff00040c82 */ /* 0x000fca0008000000 */
[----:B------:R-:W-:Y:S01]  /*0ea0*/  @UP0 UMOV UR5, UR8 ;  /* 0x0000000800050c82 */ /* 0x000fe20008000000 */
[----:B------:R-:W-:Y:S05]  /*0eb0*/  BRA `(.L_x_4) ;  /* 0x0000000000147947 */ /* 0x000fea0003800000 */
.L_x_6:
[----:B------:R-:W-:Y:S01]  /*0ec0*/  ULOP3.LUT UR5, UR7, 0x80000, URZ, 0xfc, !UPT ;  /* 0x0008000007057892 */ /* 0x000fe2000f8efcff */
[----:B------:R-:W-:Y:S01]  /*0ed0*/  UMOV UR4, UR6 ;  /* 0x0000000600047c82 */ /* 0x000fe20008000000 */
[----:B------:R-:W-:Y:S10]  /*0ee0*/  BRA `(.L_x_4) ;  /* 0x0000000000087947 */ /* 0x000ff40003800000 */
.L_x_5:
[----:B------:R-:W-:Y:S01]  /*0ef0*/  ULOP3.LUT UR5, UR11, 0x80000, URZ, 0xfc, !UPT ;  /* 0x000800000b057892 */ /* 0x000fe2000f8efcff */
[----:B------:R-:W-:-:S11]  /*0f00*/  UMOV UR4, UR10 ;  /* 0x0000000a00047c82 */ /* 0x000fd60008000000 */
.L_x_4:
[----:B------:R-:W-:Y:S02]  /*0f10*/  IMAD.MOV.U32 R16, RZ, RZ, R0 ;  /* 0x000000ffff107224 */ /* 0x000fe400078e0000 */
[----:B------:R-:W-:-:S04]  /*0f20*/  IMAD.MOV.U32 R17, RZ, RZ, 0x0 ;  /* 0x00000000ff117424 */ /* 0x000fc800078e00ff */
[----:B------:R-:W-:Y:S05]  /*0f30*/  RET.REL.NODEC R16 `(_Z14wave1Drusanov3PdS_S_ddi) ;  /* 0xfffffff010307950 */ /* 0x000fea0003c3ffff */
.L_x_7:
[----:B------:R-:W-:-:S00]  /*0f40*/  BRA `(.L_x_7) ;  /* 0xfffffffc00fc7947 */ /* 0x000fc0000383ffff */
[----:B------:R-:W-:-:S00]  /*0f50*/  NOP ;  /* 0x0000000000007918 */ /* 0x000fc00000000000 */
        /* <DEDUP_REMOVED lines=10> */
.L_x_8:


//--------------------- .nv.shared.reserved.0     --------------------------
	.section	.nv.shared.reserved.0,"aw",@nobits
	.weak		__nv_reservedSMEM_offset_0_alias
	.size		__nv_reservedSMEM_offset_0_alias, 0, 64
	.other		__nv_reservedSMEM_offset_0_alias,@"STO_CUDA_RESERVED_SHARED STV_DEFAULT"
__nv_reservedSMEM_offset_0_alias:
	.zero		0
	.zero		64


//--------------------- .nv.constant0._Z14wave1Drusanov3PdS_S_ddi --------------------------
	.section	.nv.constant0._Z14wave1Drusanov3PdS_S_ddi,"a",@progbits
	.sectionflags	@""
	.align	4
.nv.constant0._Z14wave1Drusanov3PdS_S_ddi:
	.zero		940


//--------------------- SYMBOLS --------------------------

	.type		.nv.reservedSmem.offset0,@object
	.size		.nv.reservedSmem.offset0,0x4
